//
// Generated by NVIDIA NVVM Compiler
//
// Compiler Build ID: CL-36424714
// Cuda compilation tools, release 13.0, V13.0.88
// Based on NVVM 20.0.0
//

.version 9.0
.target sm_100
.address_size 64

	// .globl	_Z19parallel_vector_addPiS_S_S_
.extern .func  (.param .b32 func_retval0) vprintf
(
	.param .b64 vprintf_param_0,
	.param .b64 vprintf_param_1
)
;
.global .align 1 .b8 $str[30] = {73, 32, 97, 109, 32, 97, 98, 111, 117, 116, 32, 116, 111, 32, 99, 111, 109, 112, 117, 116, 101, 32, 99, 91, 37, 100, 93, 46, 10};
.global .align 1 .b8 $str$1[37] = {73, 32, 97, 109, 32, 116, 104, 101, 114, 97, 100, 32, 35, 37, 100, 44, 32, 97, 110, 100, 32, 100, 111, 105, 110, 103, 32, 110, 111, 116, 104, 105, 110, 103, 46, 10};

.visible .entry _Z19parallel_vector_addPiS_S_S_(
	.param .u64 .ptr .align 1 _Z19parallel_vector_addPiS_S_S__param_0,
	.param .u64 .ptr .align 1 _Z19parallel_vector_addPiS_S_S__param_1,
	.param .u64 .ptr .align 1 _Z19parallel_vector_addPiS_S_S__param_2,
	.param .u64 .ptr .align 1 _Z19parallel_vector_addPiS_S_S__param_3
)
{
	.local .align 8 .b8 	__local_depot0[8];
	.reg .b64 	%SP;
	.reg .b64 	%SPL;
	.reg .pred 	%p<2>;
	.reg .b32 	%r<13>;
	.reg .b64 	%rd<21>;

	mov.u64 	%SPL, __local_depot0;
	cvta.local.u64 	%SP, %SPL;
	ld.param.u64 	%rd2, [_Z19parallel_vector_addPiS_S_S__param_0];
	ld.param.u64 	%rd3, [_Z19parallel_vector_addPiS_S_S__param_1];
	ld.param.u64 	%rd4, [_Z19parallel_vector_addPiS_S_S__param_2];
	ld.param.u64 	%rd5, [_Z19parallel_vector_addPiS_S_S__param_3];
	cvta.to.global.u64 	%rd6, %rd5;
	add.u64 	%rd7, %SP, 0;
	add.u64 	%rd1, %SPL, 0;
	mov.u32 	%r2, %ctaid.x;
	mov.u32 	%r3, %ntid.x;
	mov.u32 	%r4, %tid.x;
	mad.lo.s32 	%r1, %r2, %r3, %r4;
	ld.global.u32 	%r5, [%rd6];
	setp.ge.s32 	%p1, %r1, %r5;
	@%p1 bra 	$L__BB0_2;
	cvta.to.global.u64 	%rd11, %rd2;
	cvta.to.global.u64 	%rd12, %rd3;
	cvta.to.global.u64 	%rd13, %rd4;
	st.local.u32 	[%rd1], %r1;
	mov.u64 	%rd14, $str;
	cvta.global.u64 	%rd15, %rd14;
	{ // callseq 1, 0
	.param .b64 param0;
	st.param.b64 	[param0], %rd15;
	.param .b64 param1;
	st.param.b64 	[param1], %rd7;
	.param .b32 retval0;
	call.uni (retval0), 
	vprintf, 
	(
	param0, 
	param1
	);
	ld.param.b32 	%r8, [retval0];
	} // callseq 1
	mul.wide.s32 	%rd17, %r1, 4;
	add.s64 	%rd18, %rd11, %rd17;
	ld.global.u32 	%r10, [%rd18];
	add.s64 	%rd19, %rd12, %rd17;
	ld.global.u32 	%r11, [%rd19];
	add.s32 	%r12, %r11, %r10;
	add.s64 	%rd20, %rd13, %rd17;
	st.global.u32 	[%rd20], %r12;
	bra.uni 	$L__BB0_3;
$L__BB0_2:
	st.local.u32 	[%rd1], %r1;
	mov.u64 	%rd8, $str$1;
	cvta.global.u64 	%rd9, %rd8;
	{ // callseq 0, 0
	.param .b64 param0;
	st.param.b64 	[param0], %rd9;
	.param .b64 param1;
	st.param.b64 	[param1], %rd7;
	.param .b32 retval0;
	call.uni (retval0), 
	vprintf, 
	(
	param0, 
	param1
	);
	ld.param.b32 	%r6, [retval0];
	} // callseq 0
$L__BB0_3:
	ret;

}


// ===== COMPILED SASS (sm_100) =====

	.target	sm_100

	.elftype	@"ET_EXEC"


//--------------------- .note.nv.tkinfo           --------------------------
	.section	.note.nv.tkinfo,"",@"SHT_NOTE"
	.sectionflags	@"SHF_NOTE_NV_TKINFO"
	.tkinfo
        /*0018*/ 	.word	0x00000002
        /*0030*/ 	.string	""
        /*0030*/ 	.string	"ptxas"
        /*0030*/ 	.string	"Cuda compilation tools, release 13.0, V13.0.88"
        /*0030*/ 	.string	"Build cuda_13.0.r13.0/compiler.36424714_0"
        /*0030*/ 	.string	"-arch sm_100 -m 64 "



//--------------------- .note.nv.cuinfo           --------------------------
	.section	.note.nv.cuinfo,"",@"SHT_NOTE"
	.sectionflags	@"SHF_NOTE_NV_CUINFO"
        /*0018*/ 	.short	0x0002
        /*001a*/ 	.short	0x0064
        /*001c*/ 	.short	0x0082
	.zero		2


//--------------------- .nv.info                  --------------------------
	.section	.nv.info,"",@"SHT_CUDA_INFO"
	.align	4


	//----- nvinfo : EIATTR_REGCOUNT
	.align		4
        /*0000*/ 	.byte	0x04, 0x2f
        /*0002*/ 	.short	(.L_3 - .L_2)
	.align		4
.L_2:
        /*0004*/ 	.word	index@(_Z19parallel_vector_addPiS_S_S_)
        /*0008*/ 	.word	0x00000018


	//----- nvinfo : EIATTR_FRAME_SIZE
	.align		4
.L_3:
        /*000c*/ 	.byte	0x04, 0x11
        /*000e*/ 	.short	(.L_5 - .L_4)
	.align		4
.L_4:
        /*0010*/ 	.word	index@(_Z19parallel_vector_addPiS_S_S_)
        /*0014*/ 	.word	0x00000008


	//----- nvinfo : EIATTR_MIN_STACK_SIZE
	.align		4
.L_5:
        /*0018*/ 	.byte	0x04, 0x12
        /*001a*/ 	.short	(.L_7 - .L_6)
	.align		4
.L_6:
        /*001c*/ 	.word	index@(_Z19parallel_vector_addPiS_S_S_)
        /*0020*/ 	.word	0x00000008
.L_7:


//--------------------- .nv.compat                --------------------------
	.section	.nv.compat,"",@"SHT_CUDA_COMPAT_INFO"
	.align	4
        /*0000*/ 	.byte	0x02, 0x09, 0x00, 0x00, 0x02, 0x02, 0x01, 0x00, 0x02, 0x05, 0x05, 0x00, 0x03, 0x07, 0x01, 0x01
        /*0010*/ 	.byte	0x02, 0x03, 0x00, 0x00, 0x02, 0x06, 0x01, 0x00, 0x04, 0x0b, 0x08, 0x00, 0x09, 0x00, 0x00, 0x00
        /*0020*/ 	.byte	0x00, 0x00, 0x00, 0x00


//--------------------- .nv.info._Z19parallel_vector_addPiS_S_S_ --------------------------
	.section	.nv.info._Z19parallel_vector_addPiS_S_S_,"",@"SHT_CUDA_INFO"
	.sectionflags	@""
	.align	4


	//----- nvinfo : EIATTR_CUDA_API_VERSION
	.align		4
        /*0000*/ 	.byte	0x04, 0x37
        /*0002*/ 	.short	(.L_9 - .L_8)
.L_8:
        /*0004*/ 	.word	0x00000082


	//----- nvinfo : EIATTR_KPARAM_INFO
	.align		4
.L_9:
        /*0008*/ 	.byte	0x04, 0x17
        /*000a*/ 	.short	(.L_11 - .L_10)
.L_10:
        /*000c*/ 	.word	0x00000000
        /*0010*/ 	.short	0x0003
        /*0012*/ 	.short	0x0018
        /*0014*/ 	.byte	0x00, 0xf5, 0x21, 0x00


	//----- nvinfo : EIATTR_KPARAM_INFO
	.align		4
.L_11:
        /*0018*/ 	.byte	0x04, 0x17
        /*001a*/ 	.short	(.L_13 - .L_12)
.L_12:
        /*001c*/ 	.word	0x00000000
        /*0020*/ 	.short	0x0002
        /*0022*/ 	.short	0x0010
        /*0024*/ 	.byte	0x00, 0xf5, 0x21, 0x00


	//----- nvinfo : EIATTR_KPARAM_INFO
	.align		4
.L_13:
        /*0028*/ 	.byte	0x04, 0x17
        /*002a*/ 	.short	(.L_15 - .L_14)
.L_14:
        /*002c*/ 	.word	0x00000000
        /*0030*/ 	.short	0x0001
        /*0032*/ 	.short	0x0008
        /*0034*/ 	.byte	0x00, 0xf5, 0x21, 0x00


	//----- nvinfo : EIATTR_KPARAM_INFO
	.align		4
.L_15:
        /*0038*/ 	.byte	0x04, 0x17
        /*003a*/ 	.short	(.L_17 - .L_16)
.L_16:
        /*003c*/ 	.word	0x00000000
        /*0040*/ 	.short	0x0000
        /*0042*/ 	.short	0x0000
        /*0044*/ 	.byte	0x00, 0xf5, 0x21, 0x00


	//----- nvinfo : EIATTR_SPARSE_MMA_MASK
	.align		4
.L_17:
        /*0048*/ 	.byte	0x03, 0x50
        /*004a*/ 	.short	0x0000


	//----- nvinfo : EIATTR_MAXREG_COUNT
	.align		4
        /*004c*/ 	.byte	0x03, 0x1b
        /*004e*/ 	.short	0x00ff


	//----- nvinfo : EIATTR_EXTERNS
	.align		4
        /*0050*/ 	.byte	0x04, 0x0f
        /*0052*/ 	.short	(.L_19 - .L_18)


	//   ....[0]....
	.align		4
.L_18:
        /*0054*/ 	.word	index@(vprintf)


	//----- nvinfo : EIATTR_MERCURY_ISA_VERSION
	.align		4
.L_19:
        /*0058*/ 	.byte	0x03, 0x5f
        /*005a*/ 	.short	0x0101


	//----- nvinfo : EIATTR_VRC_CTA_INIT_COUNT
	.align		4
        /*005c*/ 	.byte	0x02, 0x4a
	.zero		1
	.zero		1


	//----- nvinfo : EIATTR_SYSCALL_OFFSETS
	.align		4
        /*0060*/ 	.byte	0x04, 0x46
        /*0062*/ 	.short	(.L_21 - .L_20)


	//   ....[0]....
.L_20:
        /*0064*/ 	.word	0x00000160


	//   ....[1]....
        /*0068*/ 	.word	0x00000290


	//----- nvinfo : EIATTR_EXIT_INSTR_OFFSETS
	.align		4
.L_21:
        /*006c*/ 	.byte	0x04, 0x1c
        /*006e*/ 	.short	(.L_23 - .L_22)


	//   ....[0]....
.L_22:
        /*0070*/ 	.word	0x00000210


	//   ....[1]....
        /*0074*/ 	.word	0x000002a0


	//----- nvinfo : EIATTR_CRS_STACK_SIZE
	.align		4
.L_23:
        /*0078*/ 	.byte	0x04, 0x1e
        /*007a*/ 	.short	(.L_25 - .L_24)
.L_24:
        /*007c*/ 	.word	0x00000000


	//----- nvinfo : EIATTR_CBANK_PARAM_SIZE
	.align		4
.L_25:
        /*0080*/ 	.byte	0x03, 0x19
        /*0082*/ 	.short	0x0020


	//----- nvinfo : EIATTR_PARAM_CBANK
	.align		4
        /*0084*/ 	.byte	0x04, 0x0a
        /*0086*/ 	.short	(.L_27 - .L_26)
	.align		4
.L_26:
        /*0088*/ 	.word	index@(.nv.constant0._Z19parallel_vector_addPiS_S_S_)
        /*008c*/ 	.short	0x0380
        /*008e*/ 	.short	0x0020


	//----- nvinfo : EIATTR_SW_WAR
	.align		4
.L_27:
        /*0090*/ 	.byte	0x04, 0x36
        /*0092*/ 	.short	(.L_29 - .L_28)
.L_28:
        /*0094*/ 	.word	0x00000008
.L_29:


//--------------------- .nv.callgraph             --------------------------
	.section	.nv.callgraph,"",@"SHT_CUDA_CALLGRAPH"
	.align	4
	.sectionentsize	8
	.align		4
        /*0000*/ 	.word	0x00000000
	.align		4
        /*0004*/ 	.word	0xffffffff
	.align		4
        /*0008*/ 	.word	index@(_Z19parallel_vector_addPiS_S_S_)
	.align		4
        /*000c*/ 	.word	index@(vprintf)
	.align		4
        /*0010*/ 	.word	0x00000000
	.align		4
        /*0014*/ 	.word	0xfffffffe
	.align		4
        /*0018*/ 	.word	0x00000000
	.align		4
        /*001c*/ 	.word	0xfffffffd
	.align		4
        /*0020*/ 	.word	0x00000000
	.align		4
        /*0024*/ 	.word	0xfffffffc


//--------------------- .nv.constant4             --------------------------
	.section	.nv.constant4,"a",@progbits
	.align	8
	.align		8
.nv.constant4:
        /*0000*/ 	.dword	vprintf
	.align		8
        /*0008*/ 	.dword	$str
	.align		8
        /*0010*/ 	.dword	$str$1


//--------------------- .text._Z19parallel_vector_addPiS_S_S_ --------------------------
	.section	.text._Z19parallel_vector_addPiS_S_S_,"ax",@progbits
	.align	128
        .global         _Z19parallel_vector_addPiS_S_S_
        .type           _Z19parallel_vector_addPiS_S_S_,@function
        .size           _Z19parallel_vector_addPiS_S_S_,(.L_x_4 - _Z19parallel_vector_addPiS_S_S_)
        .other          _Z19parallel_vector_addPiS_S_S_,@"STO_CUDA_ENTRY STV_DEFAULT"
_Z19parallel_vector_addPiS_S_S_:
.text._Z19parallel_vector_addPiS_S_S_:
[----:B------:R-:W0:Y:S08]  /*0000*/  LDC R1, c[0x0][0x37c] ;  /* 0x0000df00ff017b82 */ /* 0x000e300000000800 */
[----:B------:R-:W1:Y:S01]  /*0010*/  LDC.64 R4, c[0x0][0x398] ;  /* 0x0000e600ff047b82 */ /* 0x000e620000000a00 */
[----:B------:R-:W1:Y:S01]  /*0020*/  LDCU.64 UR36, c[0x0][0x358] ;  /* 0x00006b00ff2477ac */ /* 0x000e620008000a00 */
[----:B0-----:R-:W-:Y:S01]  /*0030*/  VIADD R1, R1, 0xfffffff8 ;  /* 0xfffffff801017836 */ /* 0x001fe20000000000 */
[----:B-1----:R-:W2:Y:S01]  /*0040*/  LDG.E R5, desc[UR36][R4.64] ;  /* 0x0000002404057981 */ /* 0x002ea2000c1e1900 */
[----:B------:R-:W0:Y:S04]  /*0050*/  LDCU UR5, c[0x0][0x2fc] ;  /* 0x00005f80ff0577ac */ /* 0x000e280008000800 */
[----:B------:R-:W1:Y:S01]  /*0060*/  S2UR UR6, SR_CTAID.X ;  /* 0x00000000000679c3 */ /* 0x000e620000002500 */
[----:B------:R-:W1:Y:S01]  /*0070*/  S2R R3, SR_TID.X ;  /* 0x0000000000037919 */ /* 0x000e620000002100 */
[----:B------:R-:W3:Y:S06]  /*0080*/  LDCU UR4, c[0x0][0x2f8] ;  /* 0x00005f00ff0477ac */ /* 0x000eec0008000800 */
[----:B------:R-:W1:Y:S01]  /*0090*/  LDC R2, c[0x0][0x360] ;  /* 0x0000d800ff027b82 */ /* 0x000e620000000800 */
[----:B---3--:R-:W-:-:S04]  /*00a0*/  IADD3 R6, P1, PT, R1, UR4, RZ ;  /* 0x0000000401067c10 */ /* 0x008fc8000ff3e0ff */
[----:B0-----:R-:W-:Y:S01]  /*00b0*/  IADD3.X R7, PT, PT, RZ, UR5, RZ, P1, !PT ;  /* 0x00000005ff077c10 */ /* 0x001fe20008ffe4ff */
[----:B-1----:R-:W-:-:S05]  /*00c0*/  IMAD R2, R2, UR6, R3 ;  /* 0x0000000602027c24 */ /* 0x002fca000f8e0203 */
[----:B--2---:R-:W-:-:S13]  /*00d0*/  ISETP.GE.AND P0, PT, R2, R5, PT ;  /* 0x000000050200720c */ /* 0x004fda0003f06270 */
[----:B------:R-:W-:Y:S05]  /*00e0*/  @P0 BRA `(.L_x_0) ;  /* 0x00000000004c0947 */ /* 0x000fea0003800000 */
[----:B------:R-:W-:Y:S01]  /*00f0*/  MOV R0, 0x0 ;  /* 0x0000000000007802 */ /* 0x000fe20000000f00 */
[----:B------:R0:W-:Y:S01]  /*0100*/  STL [R1], R2 ;  /* 0x0000000201007387 */ /* 0x0001e20000100800 */
[----:B------:R-:W1:Y:S02]  /*0110*/  LDCU.64 UR4, c[0x4][0x8] ;  /* 0x01000100ff0477ac */ /* 0x000e640008000a00 */
[----:B------:R0:W2:Y:S01]  /*0120*/  LDC.64 R8, c[0x4][R0] ;  /* 0x0100000000087b82 */ /* 0x0000a20000000a00 */
[----:B-1----:R-:W-:Y:S01]  /*0130*/  IMAD.U32 R4, RZ, RZ, UR4 ;  /* 0x00000004ff047e24 */ /* 0x002fe2000f8e00ff */
[----:B0-----:R-:W-:-:S07]  /*0140*/  MOV R5, UR5 ;  /* 0x0000000500057c02 */ /* 0x001fce0008000f00 */
[----:B------:R-:W-:-:S07]  /*0150*/  LEPC R20, `(.L_x_1) ;  /* 0x000000001014794e */ /* 0x000fce0000000000 */
[----:B--2---:R-:W-:Y:S05]  /*0160*/  CALL.ABS.NOINC R8 ;  /* 0x0000000008007343 */ /* 0x004fea0003c00000 */
.L_x_1:
[----:B------:R-:W0:Y:S08]  /*0170*/  LDC.64 R4, c[0x0][0x380] ;  /* 0x0000e000ff047b82 */ /* 0x000e300000000a00 */
[----:B------:R-:W1:Y:S08]  /*0180*/  LDC.64 R6, c[0x0][0x388] ;  /* 0x0000e200ff067b82 */ /* 0x000e700000000a00 */
[----:B------:R-:W2:Y:S01]  /*0190*/  LDC.64 R8, c[0x0][0x390] ;  /* 0x0000e400ff087b82 */ /* 0x000ea20000000a00 */
[----:B0-----:R-:W-:-:S06]  /*01a0*/  IMAD.WIDE R4, R2, 0x4, R4 ;  /* 0x0000000402047825 */ /* 0x001fcc00078e0204 */
[----:B------:R-:W3:Y:S01]  /*01b0*/  LDG.E R4, desc[UR36][R4.64] ;  /* 0x0000002404047981 */ /* 0x000ee2000c1e1900 */
[----:B-1----:R-:W-:-:S06]  /*01c0*/  IMAD.WIDE R6, R2, 0x4, R6 ;  /* 0x0000000402067825 */ /* 0x002fcc00078e0206 */
[----:B------:R-:W3:Y:S01]  /*01d0*/  LDG.E R7, desc[UR36][R6.64] ;  /* 0x0000002406077981 */ /* 0x000ee2000c1e1900 */
[----:B--2---:R-:W-:-:S04]  /*01e0*/  IMAD.WIDE R2, R2, 0x4, R8 ;  /* 0x0000000402027825 */ /* 0x004fc800078e0208 */
[----:B---3--:R-:W-:-:S05]  /*01f0*/  IMAD.IADD R9, R4, 0x1, R7 ;  /* 0x0000000104097824 */ /* 0x008fca00078e0207 */
[----:B------:R-:W-:Y:S01]  /*0200*/  STG.E desc[UR36][R2.64], R9 ;  /* 0x0000000902007986 */ /* 0x000fe2000c101924 */
[----:B------:R-:W-:Y:S05]  /*0210*/  EXIT ;  /* 0x000000000000794d */ /* 0x000fea0003800000 */
.L_x_0:
[----:B------:R-:W-:Y:S01]  /*0220*/  MOV R0, 0x0 ;  /* 0x0000000000007802 */ /* 0x000fe20000000f00 */
[----:B------:R0:W-:Y:S01]  /*0230*/  STL [R1], R2 ;  /* 0x0000000201007387 */ /* 0x0001e20000100800 */
[----:B------:R-:W1:Y:S02]  /*0240*/  LDCU.64 UR4, c[0x4][0x10] ;  /* 0x01000200ff0477ac */ /* 0x000e640008000a00 */
[----:B------:R0:W2:Y:S01]  /*0250*/  LDC.64 R8, c[0x4][R0] ;  /* 0x0100000000087b82 */ /* 0x0000a20000000a00 */
[----:B-1----:R-:W-:Y:S01]  /*0260*/  MOV R4, UR4 ;  /* 0x0000000400047c02 */ /* 0x002fe20008000f00 */
[----:B0-----:R-:W-:-:S07]  /*0270*/  IMAD.U32 R5, RZ, RZ, UR5 ;  /* 0x00000005ff057e24 */ /* 0x001fce000f8e00ff */
[----:B------:R-:W-:-:S07]  /*0280*/  LEPC R20, `(.L_x_2) ;  /* 0x000000001014794e */ /* 0x000fce0000000000 */
[----:B--2---:R-:W-:Y:S05]  /*0290*/  CALL.ABS.NOINC R8 ;  /* 0x0000000008007343 */ /* 0x004fea0003c00000 */
.L_x_2:
[----:B------:R-:W-:Y:S05]  /*02a0*/  EXIT ;  /* 0x000000000000794d */ /* 0x000fea0003800000 */
.L_x_3:
[----:B------:R-:W-:-:S00]  /*02b0*/  BRA `(.L_x_3) ;  /* 0xfffffffc00fc7947 */ /* 0x000fc0000383ffff */
[----:B------:R-:W-:-:S00]  /*02c0*/  NOP ;  /* 0x0000000000007918 */ /* 0x000fc00000000000 */
        /* <DEDUP_REMOVED lines=11> */
.L_x_4:


//--------------------- .nv.global.init           --------------------------
	.section	.nv.global.init,"aw",@progbits
.nv.global.init:
	.type		$str,@object
	.size		$str,($str$1 - $str)
$str:
        /*0000*/ 	.byte	0x49, 0x20, 0x61, 0x6d, 0x20, 0x61, 0x62, 0x6f, 0x75, 0x74, 0x20, 0x74, 0x6f, 0x20, 0x63, 0x6f
        /*0010*/ 	.byte	0x6d, 0x70, 0x75, 0x74, 0x65, 0x20, 0x63, 0x5b, 0x25, 0x64, 0x5d, 0x2e, 0x0a, 0x00
	.type		$str$1,@object
	.size		$str$1,(.L_1 - $str$1)
$str$1:
        /*001e*/ 	.byte	0x49, 0x20, 0x61, 0x6d, 0x20, 0x74, 0x68, 0x65, 0x72, 0x61, 0x64, 0x20, 0x23, 0x25, 0x64, 0x2c
        /*002e*/ 	.byte	0x20, 0x61, 0x6e, 0x64, 0x20, 0x64, 0x6f, 0x69, 0x6e, 0x67, 0x20, 0x6e, 0x6f, 0x74, 0x68, 0x69
        /*003e*/ 	.byte	0x6e, 0x67, 0x2e, 0x0a, 0x00
.L_1:


//--------------------- .nv.shared.reserved.0     --------------------------
	.section	.nv.shared.reserved.0,"aw",@nobits
	.weak		__nv_reservedSMEM_offset_0_alias
	.size		__nv_reservedSMEM_offset_0_alias, 0, 64
	.other		__nv_reservedSMEM_offset_0_alias,@"STO_CUDA_RESERVED_SHARED STV_DEFAULT"
__nv_reservedSMEM_offset_0_alias:
	.zero		0
	.zero		64


//--------------------- .nv.constant0._Z19parallel_vector_addPiS_S_S_ --------------------------
	.section	.nv.constant0._Z19parallel_vector_addPiS_S_S_,"a",@progbits
	.sectionflags	@""
	.align	4
.nv.constant0._Z19parallel_vector_addPiS_S_S_:
	.zero		928


//--------------------- SYMBOLS --------------------------

	.type		.nv.reservedSmem.offset0,@object
	.size		.nv.reservedSmem.offset0,0x4
	.type		vprintf,@function
